//
// Generated by NVIDIA NVVM Compiler
//
// Compiler Build ID: CL-36424714
// Cuda compilation tools, release 13.0, V13.0.88
// Based on NVVM 20.0.0
//

.version 9.0
.target sm_100
.address_size 64

	// .globl	_Z13warmup_kernelv
.extern .shared .align 16 .b8 shared_mem[];

.visible .entry _Z13warmup_kernelv()
{


	ret;

}
	// .globl	_Z3addPmS_S_i
.visible .entry _Z3addPmS_S_i(
	.param .u64 .ptr .align 1 _Z3addPmS_S_i_param_0,
	.param .u64 .ptr .align 1 _Z3addPmS_S_i_param_1,
	.param .u64 .ptr .align 1 _Z3addPmS_S_i_param_2,
	.param .u32 _Z3addPmS_S_i_param_3
)
{
	.reg .pred 	%p<8>;
	.reg .b16 	%rs<8>;
	.reg .b32 	%r<26>;
	.reg .b64 	%rd<27>;

	ld.param.u64 	%rd6, [_Z3addPmS_S_i_param_0];
	ld.param.u64 	%rd7, [_Z3addPmS_S_i_param_1];
	ld.param.u64 	%rd8, [_Z3addPmS_S_i_param_2];
	ld.param.u32 	%r13, [_Z3addPmS_S_i_param_3];
	mov.u32 	%r1, %tid.x;
	mov.u32 	%r14, %ctaid.x;
	mov.u32 	%r2, %ntid.x;
	mul.lo.s32 	%r3, %r14, %r2;
	add.s32 	%r25, %r3, %r1;
	setp.ge.s32 	%p2, %r25, %r13;
	@%p2 bra 	$L__BB1_7;
	cvta.to.global.u64 	%rd9, %rd8;
	cvta.to.global.u64 	%rd10, %rd6;
	cvta.to.global.u64 	%rd11, %rd7;
	setp.gt.u32 	%p3, %r2, 703;
	selp.u16 	%rs1, 1, 0, %p3;
	mul.wide.u16 	%r15, %rs1, 8;
	mov.u32 	%r16, shared_mem;
	add.s32 	%r5, %r16, %r15;
	selp.b32 	%r17, 16, 0, %p3;
	add.s32 	%r6, %r16, %r17;
	setp.ne.s32 	%p4, %r1, 0;
	setp.lt.u32 	%p5, %r2, 704;
	or.pred  	%p1, %p4, %p5;
	mul.wide.u32 	%rd12, %r3, 8;
	add.s64 	%rd1, %rd10, %rd12;
	add.s64 	%rd2, %rd11, %rd12;
	and.b32  	%r18, %r1, 63;
	cvt.u16.u32 	%rs2, %r18;
	mul.lo.s16 	%rs3, %rs2, 47;
	shr.u16 	%rs4, %rs3, 9;
	mul.lo.s16 	%rs5, %rs4, 11;
	sub.s16 	%rs6, %rs2, %rs5;
	cvt.u32.u16 	%r19, %rs6;
	and.b32  	%r20, %r19, 255;
	sub.s32 	%r21, %r18, %r20;
	cvt.u64.u32 	%rd3, %r21;
	mov.b64 	%rd13, 2047;
	shl.b64 	%rd4, %rd13, %r21;
	setp.gt.u32 	%p6, %r1, 703;
	selp.u16 	%rs7, 1, 0, %p6;
	mul.wide.u16 	%r22, %rs7, 8;
	add.s32 	%r7, %r16, %r22;
	add.s32 	%r8, %r5, %r22;
	add.s32 	%r9, %r7, %r17;
	add.s64 	%rd5, %rd9, %rd12;
	mov.u32 	%r23, %nctaid.x;
	mul.lo.s32 	%r10, %r2, %r23;
$L__BB1_2:
	@%p1 bra 	$L__BB1_4;
	ld.global.u64 	%rd14, [%rd1];
	st.shared.u64 	[shared_mem], %rd14;
	ld.global.u64 	%rd15, [%rd2];
	st.shared.u64 	[%r5], %rd15;
	mov.b64 	%rd16, 0;
	st.shared.u64 	[%r6], %rd16;
$L__BB1_4:
	bar.sync 	0;
	ld.shared.u64 	%rd17, [%r7];
	and.b64  	%rd18, %rd17, %rd4;
	cvt.u32.u64 	%r24, %rd3;
	shr.u64 	%rd19, %rd18, %r24;
	ld.shared.u64 	%rd20, [%r8];
	and.b64  	%rd21, %rd20, %rd4;
	shr.u64 	%rd22, %rd21, %r24;
	add.s64 	%rd23, %rd22, %rd19;
	shl.b64 	%rd24, %rd23, %r24;
	atom.shared.or.b64 	%rd25, [%r9], %rd24;
	bar.sync 	0;
	@%p1 bra 	$L__BB1_6;
	ld.shared.u64 	%rd26, [%r6];
	st.global.u64 	[%rd5], %rd26;
$L__BB1_6:
	add.s32 	%r25, %r25, %r10;
	setp.lt.s32 	%p7, %r25, %r13;
	@%p7 bra 	$L__BB1_2;
$L__BB1_7:
	ret;

}


// ===== COMPILED SASS (sm_100) =====

	.target	sm_100

	.elftype	@"ET_EXEC"


//--------------------- .note.nv.tkinfo           --------------------------
	.section	.note.nv.tkinfo,"",@"SHT_NOTE"
	.sectionflags	@"SHF_NOTE_NV_TKINFO"
	.tkinfo
        /*0018*/ 	.word	0x00000002
        /*0030*/ 	.string	""
        /*0030*/ 	.string	"ptxas"
        /*0030*/ 	.string	"Cuda compilation tools, release 13.0, V13.0.88"
        /*0030*/ 	.string	"Build cuda_13.0.r13.0/compiler.36424714_0"
        /*0030*/ 	.string	"-arch sm_100 -m 64 "



//--------------------- .note.nv.cuinfo           --------------------------
	.section	.note.nv.cuinfo,"",@"SHT_NOTE"
	.sectionflags	@"SHF_NOTE_NV_CUINFO"
        /*0018*/ 	.short	0x0002
        /*001a*/ 	.short	0x0064
        /*001c*/ 	.short	0x0082
	.zero		2


//--------------------- .nv.info                  --------------------------
	.section	.nv.info,"",@"SHT_CUDA_INFO"
	.align	4


	//----- nvinfo : EIATTR_REGCOUNT
	.align		4
        /*0000*/ 	.byte	0x04, 0x2f
        /*0002*/ 	.short	(.L_1 - .L_0)
	.align		4
.L_0:
        /*0004*/ 	.word	index@(_Z13warmup_kernelv)
        /*0008*/ 	.word	0x00000004


	//----- nvinfo : EIATTR_FRAME_SIZE
	.align		4
.L_1:
        /*000c*/ 	.byte	0x04, 0x11
        /*000e*/ 	.short	(.L_3 - .L_2)
	.align		4
.L_2:
        /*0010*/ 	.word	index@(_Z13warmup_kernelv)
        /*0014*/ 	.word	0x00000000


	//----- nvinfo : EIATTR_REGCOUNT
	.align		4
.L_3:
        /*0018*/ 	.byte	0x04, 0x2f
        /*001a*/ 	.short	(.L_5 - .L_4)
	.align		4
.L_4:
        /*001c*/ 	.word	index@(_Z3addPmS_S_i)
        /*0020*/ 	.word	0x00000018


	//----- nvinfo : EIATTR_FRAME_SIZE
	.align		4
.L_5:
        /*0024*/ 	.byte	0x04, 0x11
        /*0026*/ 	.short	(.L_7 - .L_6)
	.align		4
.L_6:
        /*0028*/ 	.word	index@(_Z3addPmS_S_i)
        /*002c*/ 	.word	0x00000000


	//----- nvinfo : EIATTR_MIN_STACK_SIZE
	.align		4
.L_7:
        /*0030*/ 	.byte	0x04, 0x12
        /*0032*/ 	.short	(.L_9 - .L_8)
	.align		4
.L_8:
        /*0034*/ 	.word	index@(_Z3addPmS_S_i)
        /*0038*/ 	.word	0x00000000


	//----- nvinfo : EIATTR_MIN_STACK_SIZE
	.align		4
.L_9:
        /*003c*/ 	.byte	0x04, 0x12
        /*003e*/ 	.short	(.L_11 - .L_10)
	.align		4
.L_10:
        /*0040*/ 	.word	index@(_Z13warmup_kernelv)
        /*0044*/ 	.word	0x00000000
.L_11:


//--------------------- .nv.compat                --------------------------
	.section	.nv.compat,"",@"SHT_CUDA_COMPAT_INFO"
	.align	4
        /*0000*/ 	.byte	0x02, 0x09, 0x00, 0x00, 0x02, 0x02, 0x01, 0x00, 0x02, 0x05, 0x05, 0x00, 0x03, 0x07, 0x01, 0x01
        /*0010*/ 	.byte	0x02, 0x03, 0x00, 0x00, 0x02, 0x06, 0x01, 0x00, 0x04, 0x0b, 0x08, 0x00, 0x09, 0x00, 0x00, 0x00
        /*0020*/ 	.byte	0x00, 0x00, 0x00, 0x00


//--------------------- .nv.info._Z3addPmS_S_i    --------------------------
	.section	.nv.info._Z3addPmS_S_i,"",@"SHT_CUDA_INFO"
	.sectionflags	@""
	.align	4


	//----- nvinfo : EIATTR_CUDA_API_VERSION
	.align		4
        /*0000*/ 	.byte	0x04, 0x37
        /*0002*/ 	.short	(.L_13 - .L_12)
.L_12:
        /*0004*/ 	.word	0x00000082


	//----- nvinfo : EIATTR_KPARAM_INFO
	.align		4
.L_13:
        /*0008*/ 	.byte	0x04, 0x17
        /*000a*/ 	.short	(.L_15 - .L_14)
.L_14:
        /*000c*/ 	.word	0x00000000
        /*0010*/ 	.short	0x0003
        /*0012*/ 	.short	0x0018
        /*0014*/ 	.byte	0x00, 0xf0, 0x11, 0x00


	//----- nvinfo : EIATTR_KPARAM_INFO
	.align		4
.L_15:
        /*0018*/ 	.byte	0x04, 0x17
        /*001a*/ 	.short	(.L_17 - .L_16)
.L_16:
        /*001c*/ 	.word	0x00000000
        /*0020*/ 	.short	0x0002
        /*0022*/ 	.short	0x0010
        /*0024*/ 	.byte	0x00, 0xf5, 0x21, 0x00


	//----- nvinfo : EIATTR_KPARAM_INFO
	.align		4
.L_17:
        /*0028*/ 	.byte	0x04, 0x17
        /*002a*/ 	.short	(.L_19 - .L_18)
.L_18:
        /*002c*/ 	.word	0x00000000
        /*0030*/ 	.short	0x0001
        /*0032*/ 	.short	0x0008
        /*0034*/ 	.byte	0x00, 0xf5, 0x21, 0x00


	//----- nvinfo : EIATTR_KPARAM_INFO
	.align		4
.L_19:
        /*0038*/ 	.byte	0x04, 0x17
        /*003a*/ 	.short	(.L_21 - .L_20)
.L_20:
        /*003c*/ 	.word	0x00000000
        /*0040*/ 	.short	0x0000
        /*0042*/ 	.short	0x0000
        /*0044*/ 	.byte	0x00, 0xf5, 0x21, 0x00


	//----- nvinfo : EIATTR_SPARSE_MMA_MASK
	.align		4
.L_21:
        /*0048*/ 	.byte	0x03, 0x50
        /*004a*/ 	.short	0x0000


	//----- nvinfo : EIATTR_MAXREG_COUNT
	.align		4
        /*004c*/ 	.byte	0x03, 0x1b
        /*004e*/ 	.short	0x00ff


	//----- nvinfo : EIATTR_NUM_BARRIERS
	.align		4
        /*0050*/ 	.byte	0x02, 0x4c
        /*0052*/ 	.byte	0x01
	.zero		1


	//----- nvinfo : EIATTR_MERCURY_ISA_VERSION
	.align		4
        /*0054*/ 	.byte	0x03, 0x5f
        /*0056*/ 	.short	0x0101


	//----- nvinfo : EIATTR_VRC_CTA_INIT_COUNT
	.align		4
        /*0058*/ 	.byte	0x02, 0x4a
	.zero		1
	.zero		1


	//----- nvinfo : EIATTR_EXIT_INSTR_OFFSETS
	.align		4
        /*005c*/ 	.byte	0x04, 0x1c
        /*005e*/ 	.short	(.L_23 - .L_22)


	//   ....[0]....
.L_22:
        /*0060*/ 	.word	0x00000080


	//   ....[1]....
        /*0064*/ 	.word	0x000005a0


	//----- nvinfo : EIATTR_CRS_STACK_SIZE
	.align		4
.L_23:
        /*0068*/ 	.byte	0x04, 0x1e
        /*006a*/ 	.short	(.L_25 - .L_24)
.L_24:
        /*006c*/ 	.word	0x00000000


	//----- nvinfo : EIATTR_CBANK_PARAM_SIZE
	.align		4
.L_25:
        /*0070*/ 	.byte	0x03, 0x19
        /*0072*/ 	.short	0x001c


	//----- nvinfo : EIATTR_PARAM_CBANK
	.align		4
        /*0074*/ 	.byte	0x04, 0x0a
        /*0076*/ 	.short	(.L_27 - .L_26)
	.align		4
.L_26:
        /*0078*/ 	.word	index@(.nv.constant0._Z3addPmS_S_i)
        /*007c*/ 	.short	0x0380
        /*007e*/ 	.short	0x001c


	//----- nvinfo : EIATTR_SW_WAR
	.align		4
.L_27:
        /*0080*/ 	.byte	0x04, 0x36
        /*0082*/ 	.short	(.L_29 - .L_28)
.L_28:
        /*0084*/ 	.word	0x00000008
.L_29:


//--------------------- .nv.info._Z13warmup_kernelv --------------------------
	.section	.nv.info._Z13warmup_kernelv,"",@"SHT_CUDA_INFO"
	.sectionflags	@""
	.align	4


	//----- nvinfo : EIATTR_CUDA_API_VERSION
	.align		4
        /*0000*/ 	.byte	0x04, 0x37
        /*0002*/ 	.short	(.L_31 - .L_30)
.L_30:
        /*0004*/ 	.word	0x00000082


	//----- nvinfo : EIATTR_SPARSE_MMA_MASK
	.align		4
.L_31:
        /*0008*/ 	.byte	0x03, 0x50
        /*000a*/ 	.short	0x0000


	//----- nvinfo : EIATTR_MAXREG_COUNT
	.align		4
        /*000c*/ 	.byte	0x03, 0x1b
        /*000e*/ 	.short	0x00ff


	//----- nvinfo : EIATTR_MERCURY_ISA_VERSION
	.align		4
        /*0010*/ 	.byte	0x03, 0x5f
        /*0012*/ 	.short	0x0101


	//----- nvinfo : EIATTR_VRC_CTA_INIT_COUNT
	.align		4
        /*0014*/ 	.byte	0x02, 0x4a
	.zero		1
	.zero		1


	//----- nvinfo : EIATTR_EXIT_INSTR_OFFSETS
	.align		4
        /*0018*/ 	.byte	0x04, 0x1c
        /*001a*/ 	.short	(.L_33 - .L_32)


	//   ....[0]....
.L_32:
        /*001c*/ 	.word	0x00000010


	//----- nvinfo : EIATTR_SW_WAR
	.align		4
.L_33:
        /*0020*/ 	.byte	0x04, 0x36
        /*0022*/ 	.short	(.L_35 - .L_34)
.L_34:
        /*0024*/ 	.word	0x00000008
.L_35:


//--------------------- .nv.callgraph             --------------------------
	.section	.nv.callgraph,"",@"SHT_CUDA_CALLGRAPH"
	.align	4
	.sectionentsize	8
	.align		4
        /*0000*/ 	.word	0x00000000
	.align		4
        /*0004*/ 	.word	0xffffffff
	.align		4
        /*0008*/ 	.word	0x00000000
	.align		4
        /*000c*/ 	.word	0xfffffffe
	.align		4
        /*0010*/ 	.word	0x00000000
	.align		4
        /*0014*/ 	.word	0xfffffffd
	.align		4
        /*0018*/ 	.word	0x00000000
	.align		4
        /*001c*/ 	.word	0xfffffffc


//--------------------- .text._Z3addPmS_S_i       --------------------------
	.section	.text._Z3addPmS_S_i,"ax",@progbits
	.align	128
        .global         _Z3addPmS_S_i
        .type           _Z3addPmS_S_i,@function
        .size           _Z3addPmS_S_i,(.L_x_5 - _Z3addPmS_S_i)
        .other          _Z3addPmS_S_i,@"STO_CUDA_ENTRY STV_DEFAULT"
_Z3addPmS_S_i:
.text._Z3addPmS_S_i:
[----:B------:R-:W-:Y:S01]  /*0000*/  LDC R1, c[0x0][0x37c] ;  /* 0x0000df00ff017b82 */ /* 0x000fe20000000800 */
[----:B------:R-:W0:Y:S07]  /*0010*/  S2R R4, SR_TID.X ;  /* 0x0000000000047919 */ /* 0x000e2e0000002100 */
[----:B------:R-:W1:Y:S01]  /*0020*/  S2UR UR10, SR_CTAID.X ;  /* 0x00000000000a79c3 */ /* 0x000e620000002500 */
[----:B------:R-:W1:Y:S01]  /*0030*/  LDCU UR13, c[0x0][0x360] ;  /* 0x00006c00ff0d77ac */ /* 0x000e620008000800 */
[----:B------:R-:W2:Y:S01]  /*0040*/  LDCU UR4, c[0x0][0x398] ;  /* 0x00007300ff0477ac */ /* 0x000ea20008000800 */
[----:B-1----:R-:W-:-:S06]  /*0050*/  UIMAD UR10, UR10, UR13, URZ ;  /* 0x0000000d0a0a72a4 */ /* 0x002fcc000f8e02ff */
[----:B0-----:R-:W-:-:S05]  /*0060*/  VIADD R8, R4, UR10 ;  /* 0x0000000a04087c36 */ /* 0x001fca0008000000 */
[----:B--2---:R-:W-:-:S13]  /*0070*/  ISETP.GE.AND P0, PT, R8, UR4, PT ;  /* 0x0000000408007c0c */ /* 0x004fda000bf06270 */
[----:B------:R-:W-:Y:S05]  /*0080*/  @P0 EXIT ;  /* 0x000000000000094d */ /* 0x000fea0003800000 */
[C---:B------:R-:W-:Y:S01]  /*0090*/  LOP3.LUT R2, R4.reuse, 0x3f, RZ, 0xc0, !PT ;  /* 0x0000003f04027812 */ /* 0x040fe200078ec0ff */
[----:B------:R-:W0:Y:S01]  /*00a0*/  S2UR UR12, SR_CgaCtaId ;  /* 0x00000000000c79c3 */ /* 0x000e220000008800 */
[----:B------:R-:W-:Y:S01]  /*00b0*/  UISETP.GT.U32.AND UP0, UPT, UR13, 0x2bf, UPT ;  /* 0x000002bf0d00788c */ /* 0x000fe2000bf04070 */
[----:B------:R-:W-:Y:S01]  /*00c0*/  ISETP.GT.U32.AND P1, PT, R4, 0x2bf, PT ;  /* 0x000002bf0400780c */ /* 0x000fe20003f24070 */
[----:B------:R-:W1:Y:S01]  /*00d0*/  LDCU.128 UR4, c[0x0][0x380] ;  /* 0x00007000ff0477ac */ /* 0x000e620008000c00 */
[----:B------:R-:W-:Y:S02]  /*00e0*/  IMAD R0, R2, 0x2f, RZ ;  /* 0x0000002f02007824 */ /* 0x000fe400078e02ff */
[----:B------:R-:W-:Y:S01]  /*00f0*/  IMAD.MOV.U32 R5, RZ, RZ, 0x7ff ;  /* 0x000007ffff057424 */ /* 0x000fe200078e00ff */
[----:B------:R-:W2:Y:S02]  /*0100*/  LDCU.64 UR8, c[0x0][0x390] ;  /* 0x00007200ff0877ac */ /* 0x000ea40008000a00 */
[----:B------:R-:W-:Y:S01]  /*0110*/  SHF.R.U32.HI R0, RZ, 0x9, R0 ;  /* 0x00000009ff007819 */ /* 0x000fe20000011600 */
[----:B------:R-:W3:Y:S03]  /*0120*/  LDCU UR14, c[0x0][0x370] ;  /* 0x00006e00ff0e77ac */ /* 0x000ee60008000800 */
[----:B------:R-:W-:Y:S01]  /*0130*/  PRMT R0, R0, 0x9910, RZ ;  /* 0x0000991000007816 */ /* 0x000fe200000000ff */
[----:B------:R-:W-:Y:S01]  /*0140*/  UMOV UR11, 0x400 ;  /* 0x00000400000b7882 */ /* 0x000fe20000000000 */
[----:B------:R-:W-:-:S03]  /*0150*/  UISETP.GE.U32.AND UP1, UPT, UR13, 0x2c0, UPT ;  /* 0x000002c00d00788c */ /* 0x000fc6000bf26070 */
[----:B------:R-:W-:Y:S01]  /*0160*/  IMAD R0, R0, 0xb, RZ ;  /* 0x0000000b00007824 */ /* 0x000fe200078e02ff */
[----:B------:R-:W-:Y:S02]  /*0170*/  USEL UR15, URZ, 0x10, !UP0 ;  /* 0x00000010ff0f7887 */ /* 0x000fe4000c000000 */
[----:B-1----:R-:W-:Y:S01]  /*0180*/  UIMAD.WIDE.U32 UR4, UR10, 0x8, UR4 ;  /* 0x000000080a0478a5 */ /* 0x002fe2000f8e0004 */
[----:B------:R-:W-:Y:S01]  /*0190*/  IMAD.MOV R0, RZ, RZ, -R0 ;  /* 0x000000ffff007224 */ /* 0x000fe200078e0a00 */
[----:B------:R-:W-:Y:S01]  /*01a0*/  PLOP3.LUT P0, PT, PT, PT, UP1, 0x80, 0x8 ;  /* 0x000000000008781c */ /* 0x000fe20003f0f018 */
[----:B0-----:R-:W-:Y:S02]  /*01b0*/  ULEA UR11, UR12, UR11, 0x18 ;  /* 0x0000000b0c0b7291 */ /* 0x001fe4000f8ec0ff */
[----:B------:R-:W-:Y:S01]  /*01c0*/  UIMAD.WIDE.U32 UR6, UR10, 0x8, UR6 ;  /* 0x000000080a0678a5 */ /* 0x000fe2000f8e0006 */
[----:B------:R-:W-:Y:S01]  /*01d0*/  PRMT R3, R0, 0x7710, RZ ;  /* 0x0000771000037816 */ /* 0x000fe200000000ff */
[----:B------:R-:W-:Y:S01]  /*01e0*/  UIADD3 UR12, UPT, UPT, UR11, 0x8, URZ ;  /* 0x000000080b0c7890 */ /* 0x000fe2000fffe0ff */
[----:B------:R-:W-:Y:S01]  /*01f0*/  ISETP.NE.OR P0, PT, R4, RZ, !P0 ;  /* 0x000000ff0400720c */ /* 0x000fe20004705670 */
[----:B------:R-:W-:-:S02]  /*0200*/  @!UP0 UIADD3 UR12, UPT, UPT, UR11, URZ, URZ ;  /* 0x000000ff0b0c8290 */ /* 0x000fc4000fffe0ff */
[----:B------:R-:W-:Y:S01]  /*0210*/  IMAD.IADD R0, R2, 0x1, R3 ;  /* 0x0000000102007824 */ /* 0x000fe200078e0203 */
[----:B--2---:R-:W-:Y:S01]  /*0220*/  UIMAD.WIDE.U32 UR8, UR10, 0x8, UR8 ;  /* 0x000000080a0878a5 */ /* 0x004fe2000f8e0008 */
[----:B------:R-:W0:Y:S03]  /*0230*/  LDCU.64 UR16, c[0x0][0x358] ;  /* 0x00006b00ff1077ac */ /* 0x000e260008000a00 */
[----:B------:R-:W-:Y:S02]  /*0240*/  LOP3.LUT R3, R0, 0xff, RZ, 0xc0, !PT ;  /* 0x000000ff00037812 */ /* 0x000fe400078ec0ff */
[----:B------:R-:W-:Y:S01]  /*0250*/  SEL R0, RZ, 0x8, !P1 ;  /* 0x00000008ff007807 */ /* 0x000fe20004800000 */
[----:B---3--:R-:W-:Y:S02]  /*0260*/  UIMAD UR10, UR13, UR14, URZ ;  /* 0x0000000e0d0a72a4 */ /* 0x008fe4000f8e02ff */
[----:B------:R-:W-:-:S02]  /*0270*/  IMAD.IADD R2, R2, 0x1, -R3 ;  /* 0x0000000102027824 */ /* 0x000fc400078e0a03 */
[C---:B------:R-:W-:Y:S02]  /*0280*/  VIADD R3, R0.reuse, UR11 ;  /* 0x0000000b00037c36 */ /* 0x040fe40008000000 */
[----:B------:R-:W-:Y:S01]  /*0290*/  VIADD R10, R0, UR12 ;  /* 0x0000000c000a7c36 */ /* 0x000fe20008000000 */
[-C--:B------:R-:W-:Y:S01]  /*02a0*/  SHF.L.U64.HI R11, R5, R2.reuse, RZ ;  /* 0x00000002050b7219 */ /* 0x080fe200000102ff */
[----:B------:R-:W-:Y:S01]  /*02b0*/  VIADD R9, R3, UR15 ;  /* 0x0000000f03097c36 */ /* 0x000fe20008000000 */
[----:B------:R-:W-:-:S07]  /*02c0*/  SHF.L.U32 R12, R5, R2, RZ ;  /* 0x00000002050c7219 */ /* 0x000fce00000006ff */
.L_x_2:
[----:B-1----:R-:W-:Y:S02]  /*02d0*/  IMAD.U32 R4, RZ, RZ, UR4 ;  /* 0x00000004ff047e24 */ /* 0x002fe4000f8e00ff */
[----:B------:R-:W-:Y:S02]  /*02e0*/  IMAD.U32 R5, RZ, RZ, UR5 ;  /* 0x00000005ff057e24 */ /* 0x000fe4000f8e00ff */
[----:B------:R-:W-:Y:S02]  /*02f0*/  IMAD.U32 R6, RZ, RZ, UR6 ;  /* 0x00000006ff067e24 */ /* 0x000fe4000f8e00ff */
[----:B------:R-:W-:Y:S01]  /*0300*/  IMAD.U32 R7, RZ, RZ, UR7 ;  /* 0x00000007ff077e24 */ /* 0x000fe2000f8e00ff */
[----:B------:R-:W1:Y:S01]  /*0310*/  @!P0 S2R R14, SR_CgaCtaId ;  /* 0x00000000000e8919 */ /* 0x000e620000008800 */
[----:B------:R-:W2:Y:S01]  /*0320*/  LDCU UR13, c[0x0][0x398] ;  /* 0x00007300ff0d77ac */ /* 0x000ea20008000800 */
[----:B0-----:R-:W3:Y:S04]  /*0330*/  @!P0 LDG.E.64 R4, desc[UR16][R4.64] ;  /* 0x0000001004048981 */ /* 0x001ee8000c1e1b00 */
[----:B------:R-:W4:Y:S01]  /*0340*/  @!P0 LDG.E.64 R6, desc[UR16][R6.64] ;  /* 0x0000001006068981 */ /* 0x000f22000c1e1b00 */
[----:B------:R-:W-:Y:S01]  /*0350*/  @!P0 MOV R13, 0x400 ;  /* 0x00000400000d8802 */ /* 0x000fe20000000f00 */
[----:B------:R-:W-:-:S05]  /*0360*/  VIADD R8, R8, UR10 ;  /* 0x0000000a08087c36 */ /* 0x000fca0008000000 */
[----:B--2---:R-:W-:Y:S01]  /*0370*/  ISETP.GE.AND P1, PT, R8, UR13, PT ;  /* 0x0000000d08007c0c */ /* 0x004fe2000bf26270 */
[----:B------:R-:W-:Y:S05]  /*0380*/  WARPSYNC.ALL ;  /* 0x0000000000007948 */ /* 0x000fea0003800000 */
[----:B------:R-:W-:Y:S01]  /*0390*/  BSSY.RECONVERGENT B0, `(.L_x_0) ;  /* 0x000001a000007945 */ /* 0x000fe20003800200 */
[----:B-1----:R-:W-:Y:S01]  /*03a0*/  @!P0 LEA R21, R14, R13, 0x18 ;  /* 0x0000000d0e158211 */ /* 0x002fe200078ec0ff */
[----:B------:R-:W-:-:S04]  /*03b0*/  IMAD.U32 R13, RZ, RZ, UR15 ;  /* 0x0000000fff0d7e24 */ /* 0x000fc8000f8e00ff */
[----:B---3--:R-:W-:Y:S04]  /*03c0*/  @!P0 STS.64 [R21], R4 ;  /* 0x0000000415008388 */ /* 0x008fe80000000a00 */
[----:B----4-:R-:W-:Y:S04]  /*03d0*/  @!P0 STS.64 [UR12], R6 ;  /* 0x00000006ff008988 */ /* 0x010fe80008000a0c */
[----:B------:R-:W-:Y:S01]  /*03e0*/  @!P0 STS.64 [R13+UR11], RZ ;  /* 0x000000ff0d008988 */ /* 0x000fe20008000a0b */
[----:B------:R-:W-:Y:S06]  /*03f0*/  BAR.SYNC.DEFER_BLOCKING 0x0 ;  /* 0x0000000000007b1d */ /* 0x000fec0000010000 */
[----:B------:R-:W0:Y:S04]  /*0400*/  LDS.64 R14, [R0+UR11] ;  /* 0x0000000b000e7984 */ /* 0x000e280008000a00 */
[----:B------:R-:W1:Y:S01]  /*0410*/  LDS.64 R16, [R10] ;  /* 0x000000000a107984 */ /* 0x000e620000000a00 */
[----:B0-----:R-:W-:-:S02]  /*0420*/  LOP3.LUT R19, R14, R12, RZ, 0xc0, !PT ;  /* 0x0000000c0e137212 */ /* 0x001fc400078ec0ff */
[-C--:B------:R-:W-:Y:S02]  /*0430*/  LOP3.LUT R15, R15, R11.reuse, RZ, 0xc0, !PT ;  /* 0x0000000b0f0f7212 */ /* 0x080fe400078ec0ff */
[----:B-1----:R-:W-:Y:S02]  /*0440*/  LOP3.LUT R5, R16, R12, RZ, 0xc0, !PT ;  /* 0x0000000c10057212 */ /* 0x002fe400078ec0ff */
[----:B------:R-:W-:Y:S02]  /*0450*/  LOP3.LUT R17, R17, R11, RZ, 0xc0, !PT ;  /* 0x0000000b11117212 */ /* 0x000fe400078ec0ff */
[-C--:B------:R-:W-:Y:S02]  /*0460*/  SHF.R.U64 R14, R19, R2.reuse, R15 ;  /* 0x00000002130e7219 */ /* 0x080fe4000000120f */
[-C--:B------:R-:W-:Y:S02]  /*0470*/  SHF.R.U64 R5, R5, R2.reuse, R17 ;  /* 0x0000000205057219 */ /* 0x080fe40000001211 */
[----:B------:R-:W-:-:S02]  /*0480*/  SHF.R.U32.HI R7, RZ, R2, R15 ;  /* 0x00000002ff077219 */ /* 0x000fc4000001160f */
[----:B------:R-:W-:Y:S02]  /*0490*/  SHF.R.U32.HI R4, RZ, R2, R17 ;  /* 0x00000002ff047219 */ /* 0x000fe40000011611 */
[----:B------:R-:W-:-:S04]  /*04a0*/  IADD3 R5, P2, PT, R5, R14, RZ ;  /* 0x0000000e05057210 */ /* 0x000fc80007f5e0ff */
[----:B------:R-:W-:Y:S01]  /*04b0*/  SHF.L.U32 R17, R5, R2, RZ ;  /* 0x0000000205117219 */ /* 0x000fe200000006ff */
[----:B------:R-:W-:-:S05]  /*04c0*/  IMAD.X R4, R4, 0x1, R7, P2 ;  /* 0x0000000104047824 */ /* 0x000fca00010e0607 */
[----:B------:R-:W-:-:S07]  /*04d0*/  SHF.L.U64.HI R15, R5, R2, R4 ;  /* 0x00000002050f7219 */ /* 0x000fce0000010204 */
.L_x_1:
[----:B------:R-:W0:Y:S02]  /*04e0*/  LDS.64 R4, [R3+UR15] ;  /* 0x0000000f03047984 */ /* 0x000e240008000a00 */
[----:B0-----:R-:W-:Y:S02]  /*04f0*/  LOP3.LUT R6, R4, R17, RZ, 0xfc, !PT ;  /* 0x0000001104067212 */ /* 0x001fe400078efcff */
[----:B------:R-:W-:-:S05]  /*0500*/  LOP3.LUT R7, R5, R15, RZ, 0xfc, !PT ;  /* 0x0000000f05077212 */ /* 0x000fca00078efcff */
[----:B------:R-:W0:Y:S02]  /*0510*/  ATOMS.CAST.SPIN.64 P2, [R9], R4, R6 ;  /* 0x000000040900758d */ /* 0x000e240001840406 */
[----:B0-----:R-:W-:Y:S05]  /*0520*/  @!P2 BRA `(.L_x_1) ;  /* 0xfffffffc00eca947 */ /* 0x001fea000383ffff */
[----:B------:R-:W-:Y:S05]  /*0530*/  BSYNC.RECONVERGENT B0 ;  /* 0x0000000000007941 */ /* 0x000fea0003800200 */
.L_x_0:
[----:B------:R-:W-:Y:S01]  /*0540*/  BAR.SYNC.DEFER_BLOCKING 0x0 ;  /* 0x0000000000007b1d */ /* 0x000fe20000010000 */
[----:B------:R-:W-:Y:S02]  /*0550*/  IMAD.U32 R6, RZ, RZ, UR8 ;  /* 0x00000008ff067e24 */ /* 0x000fe4000f8e00ff */
[----:B------:R-:W-:-:S03]  /*0560*/  IMAD.U32 R7, RZ, RZ, UR9 ;  /* 0x00000009ff077e24 */ /* 0x000fc6000f8e00ff */
[----:B------:R-:W0:Y:S04]  /*0570*/  @!P0 LDS.64 R4, [R13+UR11] ;  /* 0x0000000b0d048984 */ /* 0x000e280008000a00 */
[----:B0-----:R1:W-:Y:S01]  /*0580*/  @!P0 STG.E.64 desc[UR16][R6.64], R4 ;  /* 0x0000000406008986 */ /* 0x0013e2000c101b10 */
[----:B------:R-:W-:Y:S05]  /*0590*/  @!P1 BRA `(.L_x_2) ;  /* 0xfffffffc004c9947 */ /* 0x000fea000383ffff */
[----:B------:R-:W-:Y:S05]  /*05a0*/  EXIT ;  /* 0x000000000000794d */ /* 0x000fea0003800000 */
.L_x_3:
[----:B------:R-:W-:-:S00]  /*05b0*/  BRA `(.L_x_3) ;  /* 0xfffffffc00fc7947 */ /* 0x000fc0000383ffff */
[----:B------:R-:W-:-:S00]  /*05c0*/  NOP ;  /* 0x0000000000007918 */ /* 0x000fc00000000000 */
        /* <DEDUP_REMOVED lines=11> */
.L_x_5:


//--------------------- .text._Z13warmup_kernelv  --------------------------
	.section	.text._Z13warmup_kernelv,"ax",@progbits
	.align	128
        .global         _Z13warmup_kernelv
        .type           _Z13warmup_kernelv,@function
        .size           _Z13warmup_kernelv,(.L_x_6 - _Z13warmup_kernelv)
        .other          _Z13warmup_kernelv,@"STO_CUDA_ENTRY STV_DEFAULT"
_Z13warmup_kernelv:
.text._Z13warmup_kernelv:
[----:B------:R-:W-:Y:S01]  /*0000*/  LDC R1, c[0x0][0x37c] ;  /* 0x0000df00ff017b82 */ /* 0x000fe20000000800 */
[----:B------:R-:W-:Y:S05]  /*0010*/  EXIT ;  /* 0x000000000000794d */ /* 0x000fea0003800000 */
.L_x_4:
        /* <DEDUP_REMOVED lines=14> */
.L_x_6:


//--------------------- .nv.shared._Z3addPmS_S_i  --------------------------
	.section	.nv.shared._Z3addPmS_S_i,"aw",@nobits
	.sectionflags	@""
	.align	16
	.zero		1024


//--------------------- .nv.shared.reserved.0     --------------------------
	.section	.nv.shared.reserved.0,"aw",@nobits
	.weak		__nv_reservedSMEM_offset_0_alias
	.size		__nv_reservedSMEM_offset_0_alias, 0, 64
	.other		__nv_reservedSMEM_offset_0_alias,@"STO_CUDA_RESERVED_SHARED STV_DEFAULT"
__nv_reservedSMEM_offset_0_alias:
	.zero		0
	.zero		64


//--------------------- .nv.shared._Z13warmup_kernelv --------------------------
	.section	.nv.shared._Z13warmup_kernelv,"aw",@nobits
	.sectionflags	@""
	.align	16
	.zero		1024


//--------------------- .nv.constant0._Z3addPmS_S_i --------------------------
	.section	.nv.constant0._Z3addPmS_S_i,"a",@progbits
	.sectionflags	@""
	.align	4
.nv.constant0._Z3addPmS_S_i:
	.zero		924


//--------------------- .nv.constant0._Z13warmup_kernelv --------------------------
	.section	.nv.constant0._Z13warmup_kernelv,"a",@progbits
	.sectionflags	@""
	.align	4
.nv.constant0._Z13warmup_kernelv:
	.zero		896


//--------------------- SYMBOLS --------------------------

	.type		.nv.reservedSmem.offset0,@object
	.size		.nv.reservedSmem.offset0,0x4
	.type		.nv.reservedSmem.cap,@object
	.size		.nv.reservedSmem.cap,0x4
